//
// Generated by NVIDIA NVVM Compiler
//
// Compiler Build ID: CL-36424714
// Cuda compilation tools, release 13.0, V13.0.88
// Based on NVVM 20.0.0
//

.version 9.0
.target sm_100
.address_size 64

	// .globl	_Z4testPfi

.visible .entry _Z4testPfi(
	.param .u64 .ptr .align 1 _Z4testPfi_param_0,
	.param .u32 _Z4testPfi_param_1
)
{
	.reg .pred 	%p<4>;
	.reg .b32 	%r<4>;
	.reg .b32 	%f<5>;
	.reg .b64 	%rd<5>;

	ld.param.u64 	%rd2, [_Z4testPfi_param_0];
	ld.param.u32 	%r2, [_Z4testPfi_param_1];
	mov.u32 	%r1, %tid.x;
	setp.gt.u32 	%p1, %r1, 7;
	@%p1 bra 	$L__BB0_5;
	cvta.to.global.u64 	%rd3, %rd2;
	setp.ge.s32 	%p2, %r1, %r2;
	mul.wide.u32 	%rd4, %r1, 4;
	add.s64 	%rd1, %rd3, %rd4;
	mov.f32 	%f4, 0f00000000;
	@%p2 bra 	$L__BB0_3;
	ld.global.f32 	%f4, [%rd1+4];
$L__BB0_3:
	and.b32  	%r3, %r1, 5;
	setp.ne.s32 	%p3, %r3, 1;
	@%p3 bra 	$L__BB0_5;
	st.global.f32 	[%rd1], %f4;
$L__BB0_5:
	ret;

}


// ===== COMPILED SASS (sm_100) =====

	.target	sm_100

	.elftype	@"ET_EXEC"


//--------------------- .note.nv.tkinfo           --------------------------
	.section	.note.nv.tkinfo,"",@"SHT_NOTE"
	.sectionflags	@"SHF_NOTE_NV_TKINFO"
	.tkinfo
        /*0018*/ 	.word	0x00000002
        /*0030*/ 	.string	""
        /*0030*/ 	.string	"ptxas"
        /*0030*/ 	.string	"Cuda compilation tools, release 13.0, V13.0.88"
        /*0030*/ 	.string	"Build cuda_13.0.r13.0/compiler.36424714_0"
        /*0030*/ 	.string	"-arch sm_100 -m 64 "



//--------------------- .note.nv.cuinfo           --------------------------
	.section	.note.nv.cuinfo,"",@"SHT_NOTE"
	.sectionflags	@"SHF_NOTE_NV_CUINFO"
        /*0018*/ 	.short	0x0002
        /*001a*/ 	.short	0x0064
        /*001c*/ 	.short	0x0082
	.zero		2


//--------------------- .nv.info                  --------------------------
	.section	.nv.info,"",@"SHT_CUDA_INFO"
	.align	4


	//----- nvinfo : EIATTR_REGCOUNT
	.align		4
        /*0000*/ 	.byte	0x04, 0x2f
        /*0002*/ 	.short	(.L_1 - .L_0)
	.align		4
.L_0:
        /*0004*/ 	.word	index@(_Z4testPfi)
        /*0008*/ 	.word	0x00000008


	//----- nvinfo : EIATTR_FRAME_SIZE
	.align		4
.L_1:
        /*000c*/ 	.byte	0x04, 0x11
        /*000e*/ 	.short	(.L_3 - .L_2)
	.align		4
.L_2:
        /*0010*/ 	.word	index@(_Z4testPfi)
        /*0014*/ 	.word	0x00000000


	//----- nvinfo : EIATTR_MIN_STACK_SIZE
	.align		4
.L_3:
        /*0018*/ 	.byte	0x04, 0x12
        /*001a*/ 	.short	(.L_5 - .L_4)
	.align		4
.L_4:
        /*001c*/ 	.word	index@(_Z4testPfi)
        /*0020*/ 	.word	0x00000000
.L_5:


//--------------------- .nv.compat                --------------------------
	.section	.nv.compat,"",@"SHT_CUDA_COMPAT_INFO"
	.align	4
        /*0000*/ 	.byte	0x02, 0x09, 0x00, 0x00, 0x02, 0x02, 0x01, 0x00, 0x02, 0x05, 0x05, 0x00, 0x03, 0x07, 0x01, 0x01
        /*0010*/ 	.byte	0x02, 0x03, 0x00, 0x00, 0x02, 0x06, 0x01, 0x00, 0x04, 0x0b, 0x08, 0x00, 0x09, 0x00, 0x00, 0x00
        /*0020*/ 	.byte	0x00, 0x00, 0x00, 0x00


//--------------------- .nv.info._Z4testPfi       --------------------------
	.section	.nv.info._Z4testPfi,"",@"SHT_CUDA_INFO"
	.sectionflags	@""
	.align	4


	//----- nvinfo : EIATTR_CUDA_API_VERSION
	.align		4
        /*0000*/ 	.byte	0x04, 0x37
        /*0002*/ 	.short	(.L_7 - .L_6)
.L_6:
        /*0004*/ 	.word	0x00000082


	//----- nvinfo : EIATTR_KPARAM_INFO
	.align		4
.L_7:
        /*0008*/ 	.byte	0x04, 0x17
        /*000a*/ 	.short	(.L_9 - .L_8)
.L_8:
        /*000c*/ 	.word	0x00000000
        /*0010*/ 	.short	0x0001
        /*0012*/ 	.short	0x0008
        /*0014*/ 	.byte	0x00, 0xf0, 0x11, 0x00


	//----- nvinfo : EIATTR_KPARAM_INFO
	.align		4
.L_9:
        /*0018*/ 	.byte	0x04, 0x17
        /*001a*/ 	.short	(.L_11 - .L_10)
.L_10:
        /*001c*/ 	.word	0x00000000
        /*0020*/ 	.short	0x0000
        /*0022*/ 	.short	0x0000
        /*0024*/ 	.byte	0x00, 0xf5, 0x21, 0x00


	//----- nvinfo : EIATTR_SPARSE_MMA_MASK
	.align		4
.L_11:
        /*0028*/ 	.byte	0x03, 0x50
        /*002a*/ 	.short	0x0000


	//----- nvinfo : EIATTR_MAXREG_COUNT
	.align		4
        /*002c*/ 	.byte	0x03, 0x1b
        /*002e*/ 	.short	0x00ff


	//----- nvinfo : EIATTR_MERCURY_ISA_VERSION
	.align		4
        /*0030*/ 	.byte	0x03, 0x5f
        /*0032*/ 	.short	0x0101


	//----- nvinfo : EIATTR_VRC_CTA_INIT_COUNT
	.align		4
        /*0034*/ 	.byte	0x02, 0x4a
	.zero		1
	.zero		1


	//----- nvinfo : EIATTR_EXIT_INSTR_OFFSETS
	.align		4
        /*0038*/ 	.byte	0x04, 0x1c
        /*003a*/ 	.short	(.L_13 - .L_12)


	//   ....[0]....
.L_12:
        /*003c*/ 	.word	0x00000030


	//   ....[1]....
        /*0040*/ 	.word	0x00000100


	//   ....[2]....
        /*0044*/ 	.word	0x00000120


	//----- nvinfo : EIATTR_CRS_STACK_SIZE
	.align		4
.L_13:
        /*0048*/ 	.byte	0x04, 0x1e
        /*004a*/ 	.short	(.L_15 - .L_14)
.L_14:
        /*004c*/ 	.word	0x00000000


	//----- nvinfo : EIATTR_CBANK_PARAM_SIZE
	.align		4
.L_15:
        /*0050*/ 	.byte	0x03, 0x19
        /*0052*/ 	.short	0x000c


	//----- nvinfo : EIATTR_PARAM_CBANK
	.align		4
        /*0054*/ 	.byte	0x04, 0x0a
        /*0056*/ 	.short	(.L_17 - .L_16)
	.align		4
.L_16:
        /*0058*/ 	.word	index@(.nv.constant0._Z4testPfi)
        /*005c*/ 	.short	0x0380
        /*005e*/ 	.short	0x000c


	//----- nvinfo : EIATTR_SW_WAR
	.align		4
.L_17:
        /*0060*/ 	.byte	0x04, 0x36
        /*0062*/ 	.short	(.L_19 - .L_18)
.L_18:
        /*0064*/ 	.word	0x00000008
.L_19:


//--------------------- .nv.callgraph             --------------------------
	.section	.nv.callgraph,"",@"SHT_CUDA_CALLGRAPH"
	.align	4
	.sectionentsize	8
	.align		4
        /*0000*/ 	.word	0x00000000
	.align		4
        /*0004*/ 	.word	0xffffffff
	.align		4
        /*0008*/ 	.word	0x00000000
	.align		4
        /*000c*/ 	.word	0xfffffffe
	.align		4
        /*0010*/ 	.word	0x00000000
	.align		4
        /*0014*/ 	.word	0xfffffffd
	.align		4
        /*0018*/ 	.word	0x00000000
	.align		4
        /*001c*/ 	.word	0xfffffffc


//--------------------- .text._Z4testPfi          --------------------------
	.section	.text._Z4testPfi,"ax",@progbits
	.align	128
        .global         _Z4testPfi
        .type           _Z4testPfi,@function
        .size           _Z4testPfi,(.L_x_3 - _Z4testPfi)
        .other          _Z4testPfi,@"STO_CUDA_ENTRY STV_DEFAULT"
_Z4testPfi:
.text._Z4testPfi:
[----:B------:R-:W-:Y:S01]  /*0000*/  LDC R1, c[0x0][0x37c] ;  /* 0x0000df00ff017b82 */ /* 0x000fe20000000800 */
[----:B------:R-:W0:Y:S02]  /*0010*/  S2R R5, SR_TID.X ;  /* 0x0000000000057919 */ /* 0x000e240000002100 */
[----:B0-----:R-:W-:-:S13]  /*0020*/  ISETP.GT.U32.AND P0, PT, R5, 0x7, PT ;  /* 0x000000070500780c */ /* 0x001fda0003f04070 */
[----:B------:R-:W-:Y:S05]  /*0030*/  @P0 EXIT ;  /* 0x000000000000094d */ /* 0x000fea0003800000 */
[----:B------:R-:W0:Y:S01]  /*0040*/  LDCU UR4, c[0x0][0x388] ;  /* 0x00007100ff0477ac */ /* 0x000e220008000800 */
[----:B------:R-:W1:Y:S01]  /*0050*/  LDC.64 R2, c[0x0][0x380] ;  /* 0x0000e000ff027b82 */ /* 0x000e620000000a00 */
[C---:B------:R-:W-:Y:S01]  /*0060*/  LOP3.LUT R0, R5.reuse, 0x5, RZ, 0xc0, !PT ;  /* 0x0000000505007812 */ /* 0x040fe200078ec0ff */
[----:B------:R-:W-:Y:S03]  /*0070*/  BSSY.RECONVERGENT B0, `(.L_x_0) ;  /* 0x0000008000007945 */ /* 0x000fe60003800200 */
[----:B------:R-:W-:Y:S02]  /*0080*/  ISETP.NE.AND P1, PT, R0, 0x1, PT ;  /* 0x000000010000780c */ /* 0x000fe40003f25270 */
[C---:B0-----:R-:W-:Y:S01]  /*0090*/  ISETP.GE.AND P0, PT, R5.reuse, UR4, PT ;  /* 0x0000000405007c0c */ /* 0x041fe2000bf06270 */
[----:B------:R-:W0:Y:S01]  /*00a0*/  LDCU.64 UR4, c[0x0][0x358] ;  /* 0x00006b00ff0477ac */ /* 0x000e220008000a00 */
[----:B-1----:R-:W-:-:S04]  /*00b0*/  IMAD.WIDE.U32 R2, R5, 0x4, R2 ;  /* 0x0000000405027825 */ /* 0x002fc800078e0002 */
[----:B------:R-:W-:-:S07]  /*00c0*/  IMAD.MOV.U32 R5, RZ, RZ, RZ ;  /* 0x000000ffff057224 */ /* 0x000fce00078e00ff */
[----:B0-----:R-:W-:Y:S05]  /*00d0*/  @P0 BRA `(.L_x_1) ;  /* 0x0000000000040947 */ /* 0x001fea0003800000 */
[----:B------:R0:W5:Y:S02]  /*00e0*/  LDG.E R5, desc[UR4][R2.64+0x4] ;  /* 0x0000040402057981 */ /* 0x000164000c1e1900 */
.L_x_1:
[----:B------:R-:W-:Y:S05]  /*00f0*/  BSYNC.RECONVERGENT B0 ;  /* 0x0000000000007941 */ /* 0x000fea0003800200 */
.L_x_0:
[----:B------:R-:W-:Y:S05]  /*0100*/  @P1 EXIT ;  /* 0x000000000000194d */ /* 0x000fea0003800000 */
[----:B-----5:R-:W-:Y:S01]  /*0110*/  STG.E desc[UR4][R2.64], R5 ;  /* 0x0000000502007986 */ /* 0x020fe2000c101904 */
[----:B------:R-:W-:Y:S05]  /*0120*/  EXIT ;  /* 0x000000000000794d */ /* 0x000fea0003800000 */
.L_x_2:
[----:B------:R-:W-:-:S00]  /*0130*/  BRA `(.L_x_2) ;  /* 0xfffffffc00fc7947 */ /* 0x000fc0000383ffff */
[----:B------:R-:W-:-:S00]  /*0140*/  NOP ;  /* 0x0000000000007918 */ /* 0x000fc00000000000 */
        /* <DEDUP_REMOVED lines=11> */
.L_x_3:


//--------------------- .nv.shared.reserved.0     --------------------------
	.section	.nv.shared.reserved.0,"aw",@nobits
	.weak		__nv_reservedSMEM_offset_0_alias
	.size		__nv_reservedSMEM_offset_0_alias, 0, 64
	.other		__nv_reservedSMEM_offset_0_alias,@"STO_CUDA_RESERVED_SHARED STV_DEFAULT"
__nv_reservedSMEM_offset_0_alias:
	.zero		0
	.zero		64


//--------------------- .nv.constant0._Z4testPfi  --------------------------
	.section	.nv.constant0._Z4testPfi,"a",@progbits
	.sectionflags	@""
	.align	4
.nv.constant0._Z4testPfi:
	.zero		908


//--------------------- SYMBOLS --------------------------

	.type		.nv.reservedSmem.offset0,@object
	.size		.nv.reservedSmem.offset0,0x4
